	.headerflags	@"EF_CUDA_TEXMODE_UNIFIED EF_CUDA_64BIT_ADDRESS EF_CUDA_ACCELERATORS EF_CUDA_SM90 EF_CUDA_VIRTUAL_SM(EF_CUDA_SM90)"
	.elftype	@"ET_EXEC"


//--------------------- .nv.info                  --------------------------
	.section	.nv.info,"",@"SHT_CUDA_INFO"
	.align	4


	//----- nvinfo : EIATTR_REGCOUNT
	.align		4
        /*0000*/ 	.byte	0x04, 0x2f
        /*0002*/ 	.short	(.L_3 - .L_2)
	.align		4
.L_2:
        /*0004*/ 	.word	index@(triton_poi_fused__native_batch_norm_legit_no_training_add_relu_26)
        /*0008*/ 	.word	0x0000002c


	//----- nvinfo : EIATTR_MIN_STACK_SIZE
	.align		4
.L_3:
        /*000c*/ 	.byte	0x04, 0x12
        /*000e*/ 	.short	(.L_5 - .L_4)
	.align		4
.L_4:
        /*0010*/ 	.word	index@(triton_poi_fused__native_batch_norm_legit_no_training_add_relu_26)
        /*0014*/ 	.word	0x00000000


	//----- nvinfo : EIATTR_FRAME_SIZE
	.align		4
.L_5:
        /*0018*/ 	.byte	0x04, 0x11
        /*001a*/ 	.short	(.L_7 - .L_6)
	.align		4
.L_6:
        /*001c*/ 	.word	index@(triton_poi_fused__native_batch_norm_legit_no_training_add_relu_26)
        /*0020*/ 	.word	0x00000000


	//----- nvinfo : EIATTR_MIN_STACK_SIZE
	.align		4
.L_7:
        /*0024*/ 	.byte	0x04, 0x12
        /*0026*/ 	.short	(.L_9 - .L_8)
	.align		4
.L_8:
        /*0028*/ 	.word	index@(triton_poi_fused__native_batch_norm_legit_no_training_add_relu_26)
        /*002c*/ 	.word	0x00000000
.L_9:


//--------------------- .nv.info.triton_poi_fused__native_batch_norm_legit_no_training_add_relu_26 --------------------------
	.section	.nv.info.triton_poi_fused__native_batch_norm_legit_no_training_add_relu_26,"",@"SHT_CUDA_INFO"
	.sectionflags	@""
	.align	4


	//----- nvinfo : EIATTR_CUDA_API_VERSION
	.align		4
        /*0000*/ 	.byte	0x04, 0x37
        /*0002*/ 	.short	(.L_11 - .L_10)
.L_10:
        /*0004*/ 	.word	0x0000007c


	//----- nvinfo : EIATTR_KPARAM_INFO
	.align		4
.L_11:
        /*0008*/ 	.byte	0x04, 0x17
        /*000a*/ 	.short	(.L_13 - .L_12)
.L_12:
        /*000c*/ 	.word	0x00000000
        /*0010*/ 	.short	0x0009
        /*0012*/ 	.short	0x0044
        /*0014*/ 	.byte	0x00, 0xf0, 0x11, 0x00


	//----- nvinfo : EIATTR_KPARAM_INFO
	.align		4
.L_13:
        /*0018*/ 	.byte	0x04, 0x17
        /*001a*/ 	.short	(.L_15 - .L_14)
.L_14:
        /*001c*/ 	.word	0x00000000
        /*0020*/ 	.short	0x0008
        /*0022*/ 	.short	0x0040
        /*0024*/ 	.byte	0x00, 0xf0, 0x11, 0x00


	//----- nvinfo : EIATTR_KPARAM_INFO
	.align		4
.L_15:
        /*0028*/ 	.byte	0x04, 0x17
        /*002a*/ 	.short	(.L_17 - .L_16)
.L_16:
        /*002c*/ 	.word	0x00000000
        /*0030*/ 	.short	0x0007
        /*0032*/ 	.short	0x0038
        /*0034*/ 	.byte	0x00, 0xf4, 0x21, 0x00


	//----- nvinfo : EIATTR_KPARAM_INFO
	.align		4
.L_17:
        /*0038*/ 	.byte	0x04, 0x17
        /*003a*/ 	.short	(.L_19 - .L_18)
.L_18:
        /*003c*/ 	.word	0x00000000
        /*0040*/ 	.short	0x0006
        /*0042*/ 	.short	0x0030
        /*0044*/ 	.byte	0x00, 0xf4, 0x21, 0x00


	//----- nvinfo : EIATTR_KPARAM_INFO
	.align		4
.L_19:
        /*0048*/ 	.byte	0x04, 0x17
        /*004a*/ 	.short	(.L_21 - .L_20)
.L_20:
        /*004c*/ 	.word	0x00000000
        /*0050*/ 	.short	0x0005
        /*0052*/ 	.short	0x0028
        /*0054*/ 	.byte	0x00, 0xf4, 0x21, 0x00


	//----- nvinfo : EIATTR_KPARAM_INFO
	.align		4
.L_21:
        /*0058*/ 	.byte	0x04, 0x17
        /*005a*/ 	.short	(.L_23 - .L_22)
.L_22:
        /*005c*/ 	.word	0x00000000
        /*0060*/ 	.short	0x0004
        /*0062*/ 	.short	0x0020
        /*0064*/ 	.byte	0x00, 0xf4, 0x21, 0x00


	//----- nvinfo : EIATTR_KPARAM_INFO
	.align		4
.L_23:
        /*0068*/ 	.byte	0x04, 0x17
        /*006a*/ 	.short	(.L_25 - .L_24)
.L_24:
        /*006c*/ 	.word	0x00000000
        /*0070*/ 	.short	0x0003
        /*0072*/ 	.short	0x0018
        /*0074*/ 	.byte	0x00, 0xf4, 0x21, 0x00


	//----- nvinfo : EIATTR_KPARAM_INFO
	.align		4
.L_25:
        /*0078*/ 	.byte	0x04, 0x17
        /*007a*/ 	.short	(.L_27 - .L_26)
.L_26:
        /*007c*/ 	.word	0x00000000
        /*0080*/ 	.short	0x0002
        /*0082*/ 	.short	0x0010
        /*0084*/ 	.byte	0x00, 0xf4, 0x21, 0x00


	//----- nvinfo : EIATTR_KPARAM_INFO
	.align		4
.L_27:
        /*0088*/ 	.byte	0x04, 0x17
        /*008a*/ 	.short	(.L_29 - .L_28)
.L_28:
        /*008c*/ 	.word	0x00000000
        /*0090*/ 	.short	0x0001
        /*0092*/ 	.short	0x0008
        /*0094*/ 	.byte	0x00, 0xf4, 0x21, 0x00


	//----- nvinfo : EIATTR_KPARAM_INFO
	.align		4
.L_29:
        /*0098*/ 	.byte	0x04, 0x17
        /*009a*/ 	.short	(.L_31 - .L_30)
.L_30:
        /*009c*/ 	.word	0x00000000
        /*00a0*/ 	.short	0x0000
        /*00a2*/ 	.short	0x0000
        /*00a4*/ 	.byte	0x00, 0xf4, 0x21, 0x00


	//----- nvinfo : EIATTR_SPARSE_MMA_MASK
	.align		4
.L_31:
        /*00a8*/ 	.byte	0x03, 0x50
        /*00aa*/ 	.short	0x0000


	//----- nvinfo : EIATTR_MAXREG_COUNT
	.align		4
        /*00ac*/ 	.byte	0x03, 0x1b
        /*00ae*/ 	.short	0x00ff


	//----- nvinfo : EIATTR_EXIT_INSTR_OFFSETS
	.align		4
        /*00b0*/ 	.byte	0x04, 0x1c
        /*00b2*/ 	.short	(.L_33 - .L_32)


	//   ....[0]....
.L_32:
        /*00b4*/ 	.word	0x00001370


	//   ....[1]....
        /*00b8*/ 	.word	0x000013b0


	//----- nvinfo : EIATTR_REQNTID
	.align		4
.L_33:
        /*00bc*/ 	.byte	0x04, 0x10
        /*00be*/ 	.short	(.L_35 - .L_34)
.L_34:
        /*00c0*/ 	.word	0x00000080
        /*00c4*/ 	.word	0x00000001
        /*00c8*/ 	.word	0x00000001


	//----- nvinfo : EIATTR_CBANK_PARAM_SIZE
	.align		4
.L_35:
        /*00cc*/ 	.byte	0x03, 0x19
        /*00ce*/ 	.short	0x0048


	//----- nvinfo : EIATTR_PARAM_CBANK
	.align		4
        /*00d0*/ 	.byte	0x04, 0x0a
        /*00d2*/ 	.short	(.L_37 - .L_36)
	.align		4
.L_36:
        /*00d4*/ 	.word	index@(.nv.constant0.triton_poi_fused__native_batch_norm_legit_no_training_add_relu_26)
        /*00d8*/ 	.short	0x0210
        /*00da*/ 	.short	0x0048


	//----- nvinfo : EIATTR_SW_WAR
	.align		4
.L_37:
        /*00dc*/ 	.byte	0x04, 0x36
        /*00de*/ 	.short	(.L_39 - .L_38)
.L_38:
        /*00e0*/ 	.word	0x00000008
.L_39:


//--------------------- .nv.callgraph             --------------------------
	.section	.nv.callgraph,"",@"SHT_CUDA_CALLGRAPH"
	.align	4
	.sectionentsize	8
	.align		4
        /*0000*/ 	.word	0x00000000
	.align		4
        /*0004*/ 	.word	0xffffffff
	.align		4
        /*0008*/ 	.word	0x00000000
	.align		4
        /*000c*/ 	.word	0xfffffffe
	.align		4
        /*0010*/ 	.word	0x00000000
	.align		4
        /*0014*/ 	.word	0xfffffffd
	.align		4
        /*0018*/ 	.word	0x00000000
	.align		4
        /*001c*/ 	.word	0xfffffffc


//--------------------- .nv.constant4             --------------------------
	.section	.nv.constant4,"a",@progbits
	.align	8
	.align		8
.nv.constant4:
        /*0000*/ 	.dword	_$_str
	.align		8
        /*0008*/ 	.dword	_$_str_$_2


//--------------------- .text.triton_poi_fused__native_batch_norm_legit_no_training_add_relu_26 --------------------------
	.section	.text.triton_poi_fused__native_batch_norm_legit_no_training_add_relu_26,"ax",@progbits
	.sectionflags	@"SHF_BARRIERS=1"
	.align	128
        .global         triton_poi_fused__native_batch_norm_legit_no_training_add_relu_26
        .type           triton_poi_fused__native_batch_norm_legit_no_training_add_relu_26,@function
        .size           triton_poi_fused__native_batch_norm_legit_no_training_add_relu_26,(.L_x_1 - triton_poi_fused__native_batch_norm_legit_no_training_add_relu_26)
        .other          triton_poi_fused__native_batch_norm_legit_no_training_add_relu_26,@"STO_CUDA_ENTRY STV_DEFAULT"
triton_poi_fused__native_batch_norm_legit_no_training_add_relu_26:
.text.triton_poi_fused__native_batch_norm_legit_no_training_add_relu_26:
[----:B------:R-:W0:Y:S01]  /*0000*/  LDC R1, c[0x0][0x28] ;  /* 0x00000a00ff017b82 */ /* 0x000e220000000800 */
[----:B------:R-:W1:Y:S07]  /*0010*/  S2R R0, SR_CTAID.Y ;  /* 0x0000000000007919 */ /* 0x000e6e0000002600 */
[----:B------:R-:W2:Y:S01]  /*0020*/  S2UR UR8, SR_CTAID.X ;  /* 0x00000000000879c3 */ /* 0x000ea20000002500 */
[----:B------:R-:W-:Y:S01]  /*0030*/  CS2R R24, SRZ ;  /* 0x0000000000187805 */ /* 0x000fe2000001ff00 */
[----:B------:R-:W-:Y:S01]  /*0040*/  ULDC.64 UR6, c[0x0][0x208] ;  /* 0x0000820000067ab9 */ /* 0x000fe20000000a00 */
[----:B------:R-:W3:Y:S05]  /*0050*/  S2R R7, SR_TID.X ;  /* 0x0000000000077919 */ /* 0x000eea0000002100 */
[----:B------:R-:W4:Y:S08]  /*0060*/  LDC.64 R38, c[0x0][0x238] ;  /* 0x00008e00ff267b82 */ /* 0x000f300000000a00 */
[----:B------:R-:W5:Y:S01]  /*0070*/  LDC.64 R20, c[0x0][0x210] ;  /* 0x00008400ff147b82 */ /* 0x000f620000000a00 */
[----:B--2---:R-:W-:-:S02]  /*0080*/  UISETP.GE.AND UP0, UPT, UR8, 0x100, UPT ;  /* 0x000001000800788c */ /* 0x004fc4000bf06270 */
[----:B------:R-:W-:-:S04]  /*0090*/  UIADD3 UR4, UR8, 0x20000, URZ ;  /* 0x0002000008047890 */ /* 0x000fc8000fffe03f */
[----:B------:R-:W-:Y:S01]  /*00a0*/  PLOP3.LUT P0, PT, PT, PT, UP0, 0x80, 0x0 ;  /* 0x000000000000781c */ /* 0x000fe20003f0f008 */
[----:B-1----:R-:W-:Y:S01]  /*00b0*/  IMAD.SHL.U32 R16, R0, 0x400, RZ ;  /* 0x0000040000107824 */ /* 0x002fe200078e00ff */
[----:B------:R-:W-:Y:S02]  /*00c0*/  SHF.R.S32.HI R19, RZ, 0x15, R0 ;  /* 0x00000015ff137819 */ /* 0x000fe40000011400 */
[----:B------:R-:W-:Y:S01]  /*00d0*/  PLOP3.LUT P1, PT, PT, PT, UP0, 0x80, 0x0 ;  /* 0x000000000000781c */ /* 0x000fe20003f2f008 */
[C---:B---3--:R-:W-:Y:S01]  /*00e0*/  IMAD.SHL.U32 R0, R7.reuse, 0x4, RZ ;  /* 0x0000000407007824 */ /* 0x048fe200078e00ff */
[----:B------:R-:W-:Y:S02]  /*00f0*/  LOP3.LUT R35, R7, 0x7f, RZ, 0xc0, !PT ;  /* 0x0000007f07237812 */ /* 0x000fe400078ec0ff */
[----:B------:R-:W-:Y:S02]  /*0100*/  SGXT R19, R19, 0x1 ;  /* 0x000000011313781a */ /* 0x000fe40000000200 */
[----:B------:R-:W-:-:S02]  /*0110*/  LOP3.LUT R2, R16, 0x80, R35, 0xfe, !PT ;  /* 0x0000008010027812 */ /* 0x000fc400078efe23 */
[----:B------:R-:W-:Y:S02]  /*0120*/  LOP3.LUT R4, R16, 0x100, R35, 0xfe, !PT ;  /* 0x0000010010047812 */ /* 0x000fe400078efe23 */
[----:B------:R-:W-:Y:S02]  /*0130*/  LEA.HI R5, R19, R2, RZ, 0x8 ;  /* 0x0000000213057211 */ /* 0x000fe400078f40ff */
[----:B------:R-:W-:Y:S02]  /*0140*/  LOP3.LUT R18, R16, 0x7f, R7, 0xf8, !PT ;  /* 0x0000007f10127812 */ /* 0x000fe400078ef807 */
[----:B------:R-:W-:Y:S02]  /*0150*/  LOP3.LUT R3, R0, 0x1fc, RZ, 0xc0, !PT ;  /* 0x000001fc00037812 */ /* 0x000fe400078ec0ff */
[C---:B------:R-:W-:Y:S01]  /*0160*/  LOP3.LUT R7, R5.reuse, 0xfffd00, RZ, 0xc0, !PT ;  /* 0x00fffd0005077812 */ /* 0x040fe200078ec0ff */
[----:B------:R-:W-:Y:S01]  /*0170*/  IMAD.SHL.U32 R5, R5, 0x400, RZ ;  /* 0x0000040005057824 */ /* 0x000fe200078e00ff */
[----:B------:R-:W-:-:S02]  /*0180*/  LOP3.LUT R0, R16, 0x180, R35, 0xfe, !PT ;  /* 0x0000018010007812 */ /* 0x000fc400078efe23 */
[C---:B------:R-:W-:Y:S01]  /*0190*/  LEA.HI R6, R19.reuse, R4, RZ, 0x8 ;  /* 0x0000000413067211 */ /* 0x040fe200078f40ff */
[----:B------:R-:W-:Y:S01]  /*01a0*/  IMAD.IADD R7, R2, 0x1, -R7 ;  /* 0x0000000102077824 */ /* 0x000fe200078e0a07 */
[----:B------:R-:W-:Y:S02]  /*01b0*/  LEA.HI R8, R19, R0, RZ, 0x8 ;  /* 0x0000000013087211 */ /* 0x000fe400078f40ff */
[C---:B------:R-:W-:Y:S01]  /*01c0*/  LOP3.LUT R9, R6.reuse, 0xffff00, RZ, 0xc0, !PT ;  /* 0x00ffff0006097812 */ /* 0x040fe200078ec0ff */
[----:B------:R-:W-:Y:S01]  /*01d0*/  IMAD.SHL.U32 R6, R6, 0x400, RZ ;  /* 0x0000040006067824 */ /* 0x000fe200078e00ff */
[----:B------:R-:W-:Y:S02]  /*01e0*/  LOP3.LUT R2, R18, 0x280, RZ, 0xfc, !PT ;  /* 0x0000028012027812 */ /* 0x000fe400078efcff */
[----:B------:R-:W-:Y:S02]  /*01f0*/  LOP3.LUT R16, R16, R3, RZ, 0xfc, !PT ;  /* 0x0000000310107212 */ /* 0x000fe400078efcff */
[----:B------:R-:W-:-:S02]  /*0200*/  LOP3.LUT R3, R8, 0xffff00, RZ, 0xc0, !PT ;  /* 0x00ffff0008037812 */ /* 0x000fc400078ec0ff */
[----:B------:R-:W-:Y:S02]  /*0210*/  IADD3 R9, R4, -R9, RZ ;  /* 0x8000000904097210 */ /* 0x000fe40007ffe0ff */
[----:B------:R-:W-:Y:S01]  /*0220*/  LEA.HI R4, R19, R2, RZ, 0x8 ;  /* 0x0000000213047211 */ /* 0x000fe200078f40ff */
[----:B------:R-:W-:Y:S01]  /*0230*/  IMAD.IADD R0, R0, 0x1, -R3 ;  /* 0x0000000100007824 */ /* 0x000fe200078e0a03 */
[----:B------:R-:W-:Y:S02]  /*0240*/  LOP3.LUT R10, R5, 0xfff40000, RZ, 0xc0, !PT ;  /* 0xfff40000050a7812 */ /* 0x000fe400078ec0ff */
[----:B------:R-:W-:Y:S02]  /*0250*/  LOP3.LUT R5, R4, 0xffff00, RZ, 0xc0, !PT ;  /* 0x00ffff0004057812 */ /* 0x000fe400078ec0ff */
[----:B------:R-:W-:Y:S01]  /*0260*/  LEA.HI R3, R19, R18, RZ, 0x8 ;  /* 0x0000001213037211 */ /* 0x000fe200078f40ff */
[----:B------:R-:W-:Y:S01]  /*0270*/  IMAD R31, R7, 0x100, R10 ;  /* 0x00000100071f7824 */ /* 0x000fe200078e020a */
[----:B------:R-:W-:-:S02]  /*0280*/  IADD3 R2, R2, -R5, RZ ;  /* 0x8000000502027210 */ /* 0x000fc40007ffe0ff */
[C---:B------:R-:W-:Y:S01]  /*0290*/  LOP3.LUT R5, R3.reuse, 0xfffd00, RZ, 0xc0, !PT ;  /* 0x00fffd0003057812 */ /* 0x040fe200078ec0ff */
[----:B------:R-:W-:Y:S01]  /*02a0*/  IMAD.SHL.U32 R3, R3, 0x400, RZ ;  /* 0x0000040003037824 */ /* 0x000fe200078e00ff */
[----:B------:R-:W-:Y:S01]  /*02b0*/  LOP3.LUT R6, R6, 0xfffc0000, RZ, 0xc0, !PT ;  /* 0xfffc000006067812 */ /* 0x000fe200078ec0ff */
[----:B------:R-:W-:Y:S01]  /*02c0*/  VIADD R13, R31, UR4 ;  /* 0x000000041f0d7c36 */ /* 0x000fe20008000000 */
[----:B------:R-:W-:Y:S01]  /*02d0*/  SHF.L.U32 R8, R8, 0xa, RZ ;  /* 0x0000000a08087819 */ /* 0x000fe200000006ff */
[----:B------:R-:W-:Y:S01]  /*02e0*/  IMAD.IADD R5, R18, 0x1, -R5 ;  /* 0x0000000112057824 */ /* 0x000fe200078e0a05 */
[----:B------:R-:W-:Y:S01]  /*02f0*/  LOP3.LUT R32, R3, 0xfff40000, RZ, 0xc0, !PT ;  /* 0xfff4000003207812 */ /* 0x000fe200078ec0ff */
[----:B------:R-:W-:Y:S01]  /*0300*/  IMAD R30, R9, 0x100, R6 ;  /* 0x00000100091e7824 */ /* 0x000fe200078e0206 */
[----:B------:R-:W-:Y:S01]  /*0310*/  LOP3.LUT R7, R8, 0xfffc0000, RZ, 0xc0, !PT ;  /* 0xfffc000008077812 */ /* 0x000fe200078ec0ff */
[----:B------:R-:W-:Y:S01]  /*0320*/  IMAD.SHL.U32 R6, R4, 0x400, RZ ;  /* 0x0000040004067824 */ /* 0x000fe200078e00ff */
[----:B------:R-:W-:Y:S01]  /*0330*/  IADD3 R4, R3, 0x80000, RZ ;  /* 0x0008000003047810 */ /* 0x000fe20007ffe0ff */
[----:B------:R-:W-:Y:S01]  /*0340*/  VIADD R8, R3, 0xc0000 ;  /* 0x000c000003087836 */ /* 0x000fe20000000000 */
[----:B------:R-:W-:Y:S01]  /*0350*/  SHF.R.S32.HI R17, RZ, 0x1f, R16 ;  /* 0x0000001fff117819 */ /* 0x000fe20000011410 */
[----:B------:R-:W-:Y:S01]  /*0360*/  IMAD R32, R5, 0x100, R32 ;  /* 0x0000010005207824 */ /* 0x000fe200078e0220 */
[----:B------:R-:W-:Y:S01]  /*0370*/  LOP3.LUT R4, R4, 0xfffc0000, RZ, 0xc0, !PT ;  /* 0xfffc000004047812 */ /* 0x000fe200078ec0ff */
[----:B------:R-:W-:Y:S01]  /*0380*/  IMAD R0, R0, 0x100, R7 ;  /* 0x0000010000007824 */ /* 0x000fe200078e0207 */
[----:B------:R-:W-:Y:S01]  /*0390*/  LOP3.LUT R8, R8, 0xfffc0000, RZ, 0xc0, !PT ;  /* 0xfffc000008087812 */ /* 0x000fe200078ec0ff */
[----:B------:R-:W-:Y:S01]  /*03a0*/  VIADD R15, R32, UR4 ;  /* 0x00000004200f7c36 */ /* 0x000fe20008000000 */
[----:B------:R-:W-:Y:S01]  /*03b0*/  LOP3.LUT R7, R6, 0xfffc0000, RZ, 0xc0, !PT ;  /* 0xfffc000006077812 */ /* 0x000fe200078ec0ff */
[----:B----4-:R-:W-:Y:S01]  /*03c0*/  IMAD.WIDE R12, R13, 0x4, R38 ;  /* 0x000000040d0c7825 */ /* 0x010fe200078e0226 */
[----:B------:R-:W-:-:S02]  /*03d0*/  LEA R3, R5, R4, 0x8 ;  /* 0x0000000405037211 */ /* 0x000fc400078e40ff */
[----:B------:R-:W-:Y:S01]  /*03e0*/  PLOP3.LUT P2, PT, PT, PT, UP0, 0x80, 0x0 ;  /* 0x000000000000781c */ /* 0x000fe20003f4f008 */
[----:B------:R-:W-:Y:S01]  /*03f0*/  IMAD.WIDE R14, R15, 0x4, R38 ;  /* 0x000000040f0e7825 */ /* 0x000fe200078e0226 */
[----:B------:R-:W-:Y:S02]  /*0400*/  PLOP3.LUT P3, PT, PT, PT, UP0, 0x80, 0x0 ;  /* 0x000000000000781c */ /* 0x000fe40003f6f008 */
[----:B------:R-:W-:Y:S02]  /*0410*/  CS2R R26, SRZ ;  /* 0x00000000001a7805 */ /* 0x000fe4000001ff00 */
[----:B------:R-:W-:Y:S01]  /*0420*/  IADD3 R9, R30, UR4, RZ ;  /* 0x000000041e097c10 */ /* 0x000fe2000fffe0ff */
[----:B------:R-:W-:Y:S01]  /*0430*/  IMAD R4, R5, 0x100, R8 ;  /* 0x0000010005047824 */ /* 0x000fe200078e0208 */
[----:B------:R-:W2:Y:S01]  /*0440*/  @!P0 LDG.E.EL R24, desc[UR6][R14.64] ;  /* 0x000000060e188981 */ /* 0x000ea2000c2e1900 */
[----:B------:R-:W-:Y:S01]  /*0450*/  IMAD.MOV.U32 R5, RZ, RZ, RZ ;  /* 0x000000ffff057224 */ /* 0x000fe200078e00ff */
[----:B------:R-:W-:Y:S01]  /*0460*/  PLOP3.LUT P0, PT, PT, PT, UP0, 0x80, 0x0 ;  /* 0x000000000000781c */ /* 0x000fe20003f0f008 */
[----:B------:R-:W-:Y:S01]  /*0470*/  IMAD R2, R2, 0x100, R7 ;  /* 0x0000010002027824 */ /* 0x000fe200078e0207 */
[----:B------:R-:W-:Y:S01]  /*0480*/  LEA.HI R17, R17, R16, RZ, 0x8 ;  /* 0x0000001011117211 */ /* 0x000fe200078f40ff */
[----:B------:R-:W-:Y:S01]  /*0490*/  IMAD.U32 R33, RZ, RZ, UR8 ;  /* 0x00000008ff217e24 */ /* 0x000fe2000f8e00ff */
[----:B------:R-:W-:Y:S01]  /*04a0*/  IADD3 R29, R3, UR4, RZ ;  /* 0x00000004031d7c10 */ /* 0x000fe2000fffe0ff */
[----:B------:R1:W3:Y:S01]  /*04b0*/  @!P1 LDG.E.EL R5, desc[UR6][R12.64] ;  /* 0x000000060c059981 */ /* 0x0002e2000c2e1900 */
[----:B------:R-:W-:Y:S01]  /*04c0*/  PLOP3.LUT P1, PT, PT, PT, UP0, 0x80, 0x0 ;  /* 0x000000000000781c */ /* 0x000fe20003f2f008 */
[----:B------:R-:W-:Y:S01]  /*04d0*/  VIADD R11, R0, UR4 ;  /* 0x00000004000b7c36 */ /* 0x000fe20008000000 */
[C---:B------:R-:W-:Y:S01]  /*04e0*/  LOP3.LUT R23, R17.reuse, 0xffffff00, RZ, 0xc0, !PT ;  /* 0xffffff0011177812 */ /* 0x040fe200078ec0ff */
[----:B------:R-:W-:Y:S01]  /*04f0*/  IMAD.SHL.U32 R17, R17, 0x100, RZ ;  /* 0x0000010011117824 */ /* 0x000fe200078e00ff */
[----:B------:R-:W-:Y:S01]  /*0500*/  CS2R R6, SRZ ;  /* 0x0000000000067805 */ /* 0x000fe2000001ff00 */
[----:B------:R-:W-:-:S04]  /*0510*/  IMAD.WIDE R28, R29, 0x4, R38 ;  /* 0x000000041d1c7825 */ /* 0x000fc800078e0226 */
[----:B-1----:R-:W-:Y:S01]  /*0520*/  VIADD R13, R2, UR4 ;  /* 0x00000004020d7c36 */ /* 0x002fe20008000000 */
[----:B------:R-:W-:Y:S01]  /*0530*/  IADD3 R36, R16, -R23, RZ ;  /* 0x8000001710247210 */ /* 0x000fe20007ffe0ff */
[--C-:B------:R-:W-:Y:S01]  /*0540*/  IMAD.WIDE R8, R9, 0x4, R38.reuse ;  /* 0x0000000409087825 */ /* 0x100fe200078e0226 */
[----:B------:R-:W-:Y:S01]  /*0550*/  LOP3.LUT R34, R17, 0xffff0000, RZ, 0xc0, !PT ;  /* 0xffff000011227812 */ /* 0x000fe200078ec0ff */
[----:B------:R1:W4:Y:S02]  /*0560*/  @!P1 LDG.E.EL R26, desc[UR6][R28.64] ;  /* 0x000000061c1a9981 */ /* 0x000324000c2e1900 */
[----:B------:R-:W-:Y:S01]  /*0570*/  IMAD.WIDE R12, R13, 0x4, R38 ;  /* 0x000000040d0c7825 */ /* 0x000fe200078e0226 */
[----:B------:R-:W-:Y:S01]  /*0580*/  LOP3.LUT R18, R18, 0x380, RZ, 0xfc, !PT ;  /* 0x0000038012127812 */ /* 0x000fe200078efcff */
[----:B------:R5:W2:Y:S02]  /*0590*/  @!P2 LDG.E.EL R6, desc[UR6][R8.64] ;  /* 0x000000060806a981 */ /* 0x000aa4000c2e1900 */
[----:B------:R-:W-:-:S02]  /*05a0*/  IMAD R33, R33, 0x100, R36 ;  /* 0x0000010021217824 */ /* 0x000fc400078e0224 */
[----:B------:R-:W2:Y:S01]  /*05b0*/  @!P0 LDG.E.EL R25, desc[UR6][R12.64] ;  /* 0x000000060c198981 */ /* 0x000ea2000c2e1900 */
[----:B------:R-:W-:Y:S01]  /*05c0*/  PLOP3.LUT P0, PT, PT, PT, UP0, 0x80, 0x0 ;  /* 0x000000000000781c */ /* 0x000fe20003f0f008 */
[----:B------:R-:W-:Y:S01]  /*05d0*/  IMAD.WIDE R10, R11, 0x4, R38 ;  /* 0x000000040b0a7825 */ /* 0x000fe200078e0226 */
[C---:B-1----:R-:W-:Y:S02]  /*05e0*/  LEA.HI R28, R19.reuse, R18, RZ, 0x8 ;  /* 0x00000012131c7211 */ /* 0x042fe400078f40ff */
[----:B------:R-:W-:Y:S01]  /*05f0*/  LEA.HI R16, R19, R16, RZ, 0x8 ;  /* 0x0000001013107211 */ /* 0x000fe200078f40ff */
[----:B------:R-:W-:Y:S01]  /*0600*/  IMAD.IADD R34, R33, 0x1, R34 ;  /* 0x0000000121227824 */ /* 0x000fe200078e0222 */
[----:B------:R1:W2:Y:S01]  /*0610*/  @!P3 LDG.E.EL R7, desc[UR6][R10.64] ;  /* 0x000000060a07b981 */ /* 0x0002a2000c2e1900 */
[----:B0----5:R-:W-:Y:S02]  /*0620*/  CS2R R8, SRZ ;  /* 0x0000000000087805 */ /* 0x021fe4000001ff00 */
[----:B------:R-:W-:Y:S01]  /*0630*/  LOP3.LUT R19, R28, 0xffff00, RZ, 0xc0, !PT ;  /* 0x00ffff001c137812 */ /* 0x000fe200078ec0ff */
[----:B------:R-:W-:Y:S01]  /*0640*/  IMAD.WIDE R22, R34, 0x4, R20 ;  /* 0x0000000422167825 */ /* 0x000fe200078e0214 */
[----:B------:R-:W-:-:S03]  /*0650*/  LEA R16, R16, 0x20000, 0x8 ;  /* 0x0002000010107811 */ /* 0x000fc600078e40ff */
[----:B------:R-:W-:Y:S01]  /*0660*/  IMAD.SHL.U32 R28, R28, 0x400, RZ ;  /* 0x000004001c1c7824 */ /* 0x000fe200078e00ff */
[----:B-1----:R-:W-:Y:S02]  /*0670*/  CS2R R10, SRZ ;  /* 0x00000000000a7805 */ /* 0x002fe4000001ff00 */
[----:B------:R-:W-:-:S04]  /*0680*/  LOP3.LUT R16, R16, 0xffff0000, RZ, 0xc0, !PT ;  /* 0xffff000010107812 */ /* 0x000fc800078ec0ff */
[----:B------:R0:W5:Y:S01]  /*0690*/  @!P0 LDG.E.EL.128 R8, desc[UR6][R22.64] ;  /* 0x0000000616088981 */ /* 0x000162000c2e1d00 */
[----:B------:R-:W-:Y:S02]  /*06a0*/  IMAD.IADD R33, R33, 0x1, R16 ;  /* 0x0000000121217824 */ /* 0x000fe400078e0210 */
[----:B------:R-:W1:Y:S01]  /*06b0*/  LDC.64 R16, c[0x0][0x218] ;  /* 0x00008600ff107b82 */ /* 0x000e620000000a00 */
[----:B0-----:R-:W-:Y:S02]  /*06c0*/  IADD3 R22, R18, -R19, RZ ;  /* 0x8000001312167210 */ /* 0x001fe40007ffe0ff */
[----:B------:R-:W-:-:S05]  /*06d0*/  LOP3.LUT R23, R28, 0xfffc0000, RZ, 0xc0, !PT ;  /* 0xfffc00001c177812 */ /* 0x000fca00078ec0ff */
[----:B------:R-:W-:Y:S02]  /*06e0*/  IMAD R28, R22, 0x100, R23 ;  /* 0x00000100161c7824 */ /* 0x000fe400078e0217 */
[----:B------:R-:W0:Y:S01]  /*06f0*/  LDC.64 R22, c[0x0][0x220] ;  /* 0x00008800ff167b82 */ /* 0x000e220000000a00 */
[----:B------:R-:W-:Y:S01]  /*0700*/  PLOP3.LUT P2, PT, PT, PT, UP0, 0x80, 0x0 ;  /* 0x000000000000781c */ /* 0x000fe20003f4f008 */
[----:B------:R-:W-:Y:S01]  /*0710*/  VIADD R15, R4, UR4 ;  /* 0x00000004040f7c36 */ /* 0x000fe20008000000 */
[----:B------:R-:W-:-:S03]  /*0720*/  PLOP3.LUT P1, PT, PT, PT, UP0, 0x80, 0x0 ;  /* 0x000000000000781c */ /* 0x000fc60003f2f008 */
[----:B------:R-:W-:Y:S01]  /*0730*/  IMAD.WIDE R14, R15, 0x4, R38 ;  /* 0x000000040f0e7825 */ /* 0x000fe200078e0226 */
[----:B------:R-:W-:-:S03]  /*0740*/  CS2R R12, SRZ ;  /* 0x00000000000c7805 */ /* 0x000fc6000001ff00 */
[----:B------:R-:W-:-:S04]  /*0750*/  IMAD.WIDE R20, R33, 0x4, R20 ;  /* 0x0000000421147825 */ /* 0x000fc800078e0214 */
[----:B------:R1:W2:Y:S02]  /*0760*/  @!P2 LDG.E.EL R27, desc[UR6][R14.64] ;  /* 0x000000060e1ba981 */ /* 0x0002a4000c2e1900 */
[----:B-1----:R-:W-:-:S06]  /*0770*/  IMAD.WIDE R16, R36, 0x4, R16 ;  /* 0x0000000424107825 */ /* 0x002fcc00078e0210 */
[----:B------:R-:W5:Y:S01]  /*0780*/  LDG.E.EL.128 R16, desc[UR6][R16.64] ;  /* 0x0000000610107981 */ /* 0x000f62000c2e1d00 */
[----:B------:R-:W-:Y:S01]  /*0790*/  CS2R R14, SRZ ;  /* 0x00000000000e7805 */ /* 0x000fe2000001ff00 */
[----:B0-----:R-:W-:-:S05]  /*07a0*/  IMAD.WIDE R22, R36, 0x4, R22 ;  /* 0x0000000424167825 */ /* 0x001fca00078e0216 */
[----:B------:R0:W2:Y:S02]  /*07b0*/  @!P1 LDG.E.EL.128 R12, desc[UR6][R20.64] ;  /* 0x00000006140c9981 */ /* 0x0000a4000c2e1d00 */
[----:B0-----:R-:W-:-:S04]  /*07c0*/  VIADD R21, R28, UR4 ;  /* 0x000000041c157c36 */ /* 0x001fc80008000000 */
[----:B------:R-:W-:Y:S02]  /*07d0*/  IMAD.WIDE R38, R21, 0x4, R38 ;  /* 0x0000000415267825 */ /* 0x000fe400078e0226 */
[----:B------:R-:W3:Y:S01]  /*07e0*/  LDG.E.EL.128 R20, desc[UR6][R22.64] ;  /* 0x0000000616147981 */ /* 0x000ee2000c2e1d00 */
[----:B------:R-:W-:Y:S01]  /*07f0*/  PLOP3.LUT P0, PT, PT, PT, UP0, 0x80, 0x0 ;  /* 0x000000000000781c */ /* 0x000fe20003f0f008 */
[----:B------:R-:W-:-:S12]  /*0800*/  HFMA2.MMA R29, -RZ, RZ, 0, 0 ;  /* 0x00000000ff1d7435 */ /* 0x000fd800000001ff */
[----:B------:R0:W4:Y:S01]  /*0810*/  @!P0 LDG.E.EL R29, desc[UR6][R38.64] ;  /* 0x00000006261d8981 */ /* 0x000122000c2e1900 */
[C---:B-----5:R-:W-:Y:S01]  /*0820*/  FADD R9, -R17.reuse, R9 ;  /* 0x0000000911097221 */ /* 0x060fe20000000100 */
[C---:B------:R-:W-:Y:S01]  /*0830*/  FADD R8, -R16.reuse, R8 ;  /* 0x0000000810087221 */ /* 0x040fe20000000100 */
[----:B--2---:R-:W-:Y:S01]  /*0840*/  FADD R13, -R17, R13 ;  /* 0x0000000d110d7221 */ /* 0x004fe20000000100 */
[----:B------:R-:W-:Y:S01]  /*0850*/  FADD R16, -R16, R12 ;  /* 0x0000000c10107221 */ /* 0x000fe20000000100 */
[----:B---3--:R-:W-:Y:S01]  /*0860*/  FADD R17, R22, 9.9999997473787516356e-06 ;  /* 0x3727c5ac16117421 */ /* 0x008fe20000000000 */
[----:B------:R-:W-:-:S05]  /*0870*/  FADD R12, R21, 9.9999997473787516356e-06 ;  /* 0x3727c5ac150c7421 */ /* 0x000fca0000000000 */
[----:B------:R-:W1:Y:S01]  /*0880*/  MUFU.SQRT R17, R17 ;  /* 0x0000001100117308 */ /* 0x000e620000002000 */
[----:B------:R-:W-:-:S07]  /*0890*/  FADD R20, R20, 9.9999997473787516356e-06 ;  /* 0x3727c5ac14147421 */ /* 0x000fce0000000000 */
[----:B------:R-:W2:Y:S08]  /*08a0*/  MUFU.SQRT R12, R12 ;  /* 0x0000000c000c7308 */ /* 0x000eb00000002000 */
[----:B------:R-:W3:Y:S01]  /*08b0*/  MUFU.SQRT R20, R20 ;  /* 0x0000001400147308 */ /* 0x000ee20000002000 */
[C---:B-1----:R-:W-:Y:S02]  /*08c0*/  FSETP.GT.AND P4, PT, R17.reuse, 8.50705917302346158658e+37, PT ;  /* 0x7e8000001100780b */ /* 0x042fe40003f84000 */
[----:B------:R-:W-:-:S02]  /*08d0*/  FSETP.GEU.AND P3, PT, R17, 1.175494350822287508e-38, PT ;  /* 0x008000001100780b */ /* 0x000fc40003f6e000 */
[C---:B--2---:R-:W-:Y:S02]  /*08e0*/  FSETP.GT.AND P6, PT, R12.reuse, 8.50705917302346158658e+37, PT ;  /* 0x7e8000000c00780b */ /* 0x044fe40003fc4000 */
[----:B------:R-:W-:Y:S01]  /*08f0*/  FSETP.GEU.AND P5, PT, R12, 1.175494350822287508e-38, PT ;  /* 0x008000000c00780b */ /* 0x000fe20003fae000 */
[----:B------:R-:W-:Y:S01]  /*0900*/  FADD R21, R23, 9.9999997473787516356e-06 ;  /* 0x3727c5ac17157421 */ /* 0x000fe20000000000 */
[----:B---3--:R-:W-:-:S05]  /*0910*/  FSETP.GT.AND P2, PT, R20, 8.50705917302346158658e+37, PT ;  /* 0x7e8000001400780b */ /* 0x008fca0003f44000 */
[----:B------:R-:W-:Y:S01]  /*0920*/  @P4 FMUL R17, R17, 0.25 ;  /* 0x3e80000011114820 */ /* 0x000fe20000400000 */
[----:B------:R-:W-:-:S03]  /*0930*/  FSETP.GEU.AND P0, PT, R20, 1.175494350822287508e-38, PT ;  /* 0x008000001400780b */ /* 0x000fc60003f0e000 */
[----:B------:R-:W-:Y:S01]  /*0940*/  @P6 FMUL R12, R12, 0.25 ;  /* 0x3e8000000c0c6820 */ /* 0x000fe20000400000 */
[----:B------:R-:W-:Y:S01]  /*0950*/  @!P3 FMUL R17, R17, 16777216 ;  /* 0x4b8000001111b820 */ /* 0x000fe20000400000 */
[----:B------:R-:W1:Y:S01]  /*0960*/  MUFU.SQRT R21, R21 ;  /* 0x0000001500157308 */ /* 0x000e620000002000 */
[----:B------:R-:W-:Y:S01]  /*0970*/  FADD R10, -R18, R10 ;  /* 0x0000000a120a7221 */ /* 0x000fe20000000100 */
[----:B------:R-:W-:Y:S01]  /*0980*/  @!P5 FMUL R12, R12, 16777216 ;  /* 0x4b8000000c0cd820 */ /* 0x000fe20000400000 */
[----:B------:R-:W-:Y:S01]  /*0990*/  FADD R14, -R18, R14 ;  /* 0x0000000e120e7221 */ /* 0x000fe20000000100 */
[----:B------:R-:W-:-:S04]  /*09a0*/  IMAD.MOV.U32 R18, RZ, RZ, 0x3e800000 ;  /* 0x3e800000ff127424 */ /* 0x000fc800078e00ff */
[----:B------:R-:W2:Y:S01]  /*09b0*/  MUFU.RCP R37, R17 ;  /* 0x0000001100257308 */ /* 0x000ea20000001000 */
[----:B------:R-:W-:Y:S01]  /*09c0*/  @P2 FMUL R20, R20, 0.25 ;  /* 0x3e80000014142820 */ /* 0x000fe20000400000 */
[----:B0-----:R-:W-:-:S03]  /*09d0*/  FSEL R38, R18, 1, P4 ;  /* 0x3f80000012267808 */ /* 0x001fc60002000000 */
[----:B------:R-:W-:-:S03]  /*09e0*/  @!P0 FMUL R20, R20, 16777216 ;  /* 0x4b80000014148820 */ /* 0x000fc60000400000 */
[----:B------:R-:W0:Y:S01]  /*09f0*/  MUFU.RCP R12, R12 ;  /* 0x0000000c000c7308 */ /* 0x000e220000001000 */
[C---:B------:R-:W-:Y:S01]  /*0a00*/  FADD R11, -R19.reuse, R11 ;  /* 0x0000000b130b7221 */ /* 0x040fe20000000100 */
[----:B------:R-:W-:Y:S01]  /*0a10*/  FADD R15, -R19, R15 ;  /* 0x0000000f130f7221 */ /* 0x000fe20000000100 */
[----:B------:R-:W-:Y:S01]  /*0a20*/  FSEL R19, R18, 1, P6 ;  /* 0x3f80000012137808 */ /* 0x000fe20003000000 */
[----:B------:R-:W-:Y:S01]  /*0a30*/  @!P3 FMUL R38, R38, 16777216 ;  /* 0x4b8000002626b820 */ /* 0x000fe20000400000 */
[----:B-1----:R-:W-:-:S03]  /*0a40*/  FSETP.GT.AND P1, PT, R21, 8.50705917302346158658e+37, PT ;  /* 0x7e8000001500780b */ /* 0x002fc60003f24000 */
[----:B------:R1:W3:Y:S01]  /*0a50*/  MUFU.RCP R23, R20 ;  /* 0x0000001400177308 */ /* 0x0002e20000001000 */
[----:B--2---:R-:W-:Y:S01]  /*0a60*/  FMUL R37, R37, R38 ;  /* 0x0000002625257220 */ /* 0x004fe20000400000 */
[----:B------:R-:W-:Y:S01]  /*0a70*/  @!P5 FMUL R19, R19, 16777216 ;  /* 0x4b8000001313d820 */ /* 0x000fe20000400000 */
[----:B------:R-:W-:Y:S02]  /*0a80*/  FSEL R38, R18, 1, P2 ;  /* 0x3f80000012267808 */ /* 0x000fe40001000000 */
[C---:B------:R-:W-:Y:S01]  /*0a90*/  FSETP.GEU.AND P6, PT, R21.reuse, 1.175494350822287508e-38, PT ;  /* 0x008000001500780b */ /* 0x040fe20003fce000 */
[----:B0-----:R-:W-:Y:S02]  /*0aa0*/  FMUL R12, R12, R19 ;  /* 0x000000130c0c7220 */ /* 0x001fe40000400000 */
[----:B------:R-:W-:Y:S01]  /*0ab0*/  @!P0 FMUL R38, R38, 16777216 ;  /* 0x4b80000026268820 */ /* 0x000fe20000400000 */
[----:B------:R-:W-:Y:S01]  /*0ac0*/  FSEL R17, R18, 1, P1 ;  /* 0x3f80000012117808 */ /* 0x000fe20000800000 */
[C---:B------:R-:W-:Y:S01]  /*0ad0*/  FMUL R18, R12.reuse, R13 ;  /* 0x0000000d0c127220 */ /* 0x040fe20000400000 */
[----:B-1----:R-:W-:Y:S01]  /*0ae0*/  FMUL R20, R12, R9 ;  /* 0x000000090c147220 */ /* 0x002fe20000400000 */
[----:B------:R-:W-:Y:S01]  /*0af0*/  @P1 FMUL R21, R21, 0.25 ;  /* 0x3e80000015151820 */ /* 0x000fe20000400000 */
[----:B------:R-:W0:Y:S01]  /*0b00*/  LDC.64 R12, c[0x0][0x230] ;  /* 0x00008c00ff0c7b82 */ /* 0x000e220000000a00 */
[----:B---3--:R-:W-:-:S04]  /*0b10*/  FMUL R23, R23, R38 ;  /* 0x0000002617177220 */ /* 0x008fc80000400000 */
[----:B------:R-:W-:-:S03]  /*0b20*/  @!P6 FMUL R21, R21, 16777216 ;  /* 0x4b8000001515e820 */ /* 0x000fc60000400000 */
[----:B------:R-:W1:Y:S01]  /*0b30*/  LDC.64 R38, c[0x0][0x228] ;  /* 0x00008a00ff267b82 */ /* 0x000e620000000a00 */
[----:B------:R2:W3:Y:S01]  /*0b40*/  MUFU.RCP R22, R21 ;  /* 0x0000001500167308 */ /* 0x0004e20000001000 */
[----:B------:R-:W-:Y:S01]  /*0b50*/  @!P6 FMUL R17, R17, 16777216 ;  /* 0x4b8000001111e820 */ /* 0x000fe20000400000 */
[----:B------:R-:W-:Y:S01]  /*0b60*/  FMUL R19, R37, R14 ;  /* 0x0000000e25137220 */ /* 0x000fe20000400000 */
[C---:B--2---:R-:W-:Y:S01]  /*0b70*/  FMUL R21, R23.reuse, R16 ;  /* 0x0000001017157220 */ /* 0x044fe20000400000 */
[----:B------:R-:W-:Y:S01]  /*0b80*/  FMUL R23, R23, R8 ;  /* 0x0000000817177220 */ /* 0x000fe20000400000 */
[----:B---3--:R-:W-:Y:S01]  /*0b90*/  FMUL R22, R22, R17 ;  /* 0x0000001116167220 */ /* 0x008fe20000400000 */
[----:B0-----:R-:W-:-:S04]  /*0ba0*/  IMAD.WIDE R12, R36, 0x4, R12 ;  /* 0x00000004240c7825 */ /* 0x001fc800078e020c */
[----:B------:R-:W-:Y:S01]  /*0bb0*/  FMUL R17, R37, R10 ;  /* 0x0000000a25117220 */ /* 0x000fe20000400000 */
[----:B-1----:R-:W-:-:S04]  /*0bc0*/  IMAD.WIDE R38, R36, 0x4, R38 ;  /* 0x0000000424267825 */ /* 0x002fc800078e0226 */
[C---:B------:R-:W-:Y:S01]  /*0bd0*/  FMUL R36, R22.reuse, R15 ;  /* 0x0000000f16247220 */ /* 0x040fe20000400000 */
[----:B------:R-:W-:Y:S01]  /*0be0*/  FMUL R22, R22, R11 ;  /* 0x0000000b16167220 */ /* 0x000fe20000400000 */
[----:B------:R-:W2:Y:S04]  /*0bf0*/  LDG.E.EL.128 R12, desc[UR6][R12.64] ;  /* 0x000000060c0c7981 */ /* 0x000ea8000c2e1d00 */
[----:B------:R-:W2:Y:S01]  /*0c00*/  LDG.E.EL.128 R8, desc[UR6][R38.64] ;  /* 0x0000000626087981 */ /* 0x000ea2000c2e1d00 */
[----:B------:R-:W0:Y:S01]  /*0c10*/  S2R R16, SR_TID.X ;  /* 0x0000000000107919 */ /* 0x000e220000002100 */
[----:B------:R-:W1:Y:S01]  /*0c20*/  S2UR UR5, SR_CgaCtaId ;  /* 0x00000000000579c3 */ /* 0x000e620000008800 */
[----:B------:R-:W-:Y:S02]  /*0c30*/  UMOV UR4, 0x400 ;  /* 0x0000040000047882 */ /* 0x000fe40000000000 */
[----:B-1----:R-:W-:Y:S01]  /*0c40*/  UPRMT UR4, UR5, 0x654, UR4 ;  /* 0x0000065405047896 */ /* 0x002fe20008000004 */
[----:B0-----:R-:W-:-:S05]  /*0c50*/  IMAD.SHL.U32 R16, R16, 0x4, RZ ;  /* 0x0000000410107824 */ /* 0x001fca00078e00ff */
[----:B------:R-:W-:Y:S02]  /*0c60*/  LOP3.LUT R16, R16, 0x1fc, RZ, 0xc0, !PT ;  /* 0x000001fc10107812 */ /* 0x000fe400078ec0ff */
[----:B------:R-:W-:Y:S01]  /*0c70*/  PLOP3.LUT P4, PT, PT, PT, UP0, 0x80, 0x0 ;  /* 0x000000000000781c */ /* 0x000fe20003f8f008 */
[----:B------:R-:W-:Y:S01]  /*0c80*/  VIADD R3, R3, UR8 ;  /* 0x0000000803037c36 */ /* 0x000fe20008000000 */
[----:B------:R-:W-:Y:S01]  /*0c90*/  PLOP3.LUT P5, PT, PT, PT, UP0, 0x80, 0x0 ;  /* 0x000000000000781c */ /* 0x000fe20003faf008 */
[----:B--2---:R-:W-:Y:S01]  /*0ca0*/  FFMA R23, R8, R23, R12 ;  /* 0x0000001708177223 */ /* 0x004fe2000000000c */
[----:B------:R-:W-:Y:S01]  /*0cb0*/  FFMA R20, R9, R20, R13 ;  /* 0x0000001409147223 */ /* 0x000fe2000000000d */
[----:B------:R-:W-:Y:S01]  /*0cc0*/  FFMA R17, R10, R17, R14 ;  /* 0x000000110a117223 */ /* 0x000fe2000000000e */
[----:B------:R-:W-:Y:S02]  /*0cd0*/  FFMA R22, R11, R22, R15 ;  /* 0x000000160b167223 */ /* 0x000fe4000000000f */
[----:B------:R-:W-:-:S02]  /*0ce0*/  FSETP.GEU.AND P3, PT, R23, RZ, PT ;  /* 0x000000ff1700720b */ /* 0x000fc40003f6e000 */
[----:B------:R-:W-:Y:S02]  /*0cf0*/  FSETP.GEU.AND P2, PT, R20, RZ, PT ;  /* 0x000000ff1400720b */ /* 0x000fe40003f4e000 */
[----:B------:R-:W-:Y:S02]  /*0d00*/  FSETP.GEU.AND P1, PT, R17, RZ, PT ;  /* 0x000000ff1100720b */ /* 0x000fe40003f2e000 */
[----:B------:R-:W-:Y:S01]  /*0d10*/  FSETP.GEU.AND P0, PT, R22, RZ, PT ;  /* 0x000000ff1600720b */ /* 0x000fe20003f0e000 */
[----:B------:R-:W-:Y:S01]  /*0d20*/  FFMA R8, R8, R21, R12 ;  /* 0x0000001508087223 */ /* 0x000fe2000000000c */
[----:B------:R-:W-:Y:S01]  /*0d30*/  FFMA R18, R9, R18, R13 ;  /* 0x0000001209127223 */ /* 0x000fe2000000000d */
[----:B------:R-:W-:Y:S02]  /*0d40*/  LEA R12, R16, UR4, 0x3 ;  /* 0x00000004100c7c11 */ /* 0x000fe4000f8e18ff */
[----:B------:R-:W-:Y:S02]  /*0d50*/  FSEL R23, R23, RZ, P3 ;  /* 0x000000ff17177208 */ /* 0x000fe40001800000 */
[----:B------:R-:W-:-:S02]  /*0d60*/  FSEL R9, R20, RZ, P2 ;  /* 0x000000ff14097208 */ /* 0x000fc40001000000 */
[----:B------:R-:W-:Y:S02]  /*0d70*/  FSEL R17, R17, RZ, P1 ;  /* 0x000000ff11117208 */ /* 0x000fe40000800000 */
[----:B------:R-:W-:Y:S01]  /*0d80*/  FSEL R13, R22, RZ, P0 ;  /* 0x000000ff160d7208 */ /* 0x000fe20000000000 */
[----:B------:R0:W-:Y:S04]  /*0d90*/  STS [R12], R23 ;  /* 0x000000170c007388 */ /* 0x0001e80000000800 */
[----:B------:R-:W-:Y:S04]  /*0da0*/  STS [R12+0x8], R9 ;  /* 0x000008090c007388 */ /* 0x000fe80000000800 */
[----:B------:R-:W-:Y:S04]  /*0db0*/  STS [R12+0x10], R17 ;  /* 0x000010110c007388 */ /* 0x000fe80000000800 */
[----:B------:R1:W-:Y:S01]  /*0dc0*/  STS [R12+0x18], R13 ;  /* 0x0000180d0c007388 */ /* 0x0003e20000000800 */
[----:B------:R-:W-:Y:S01]  /*0dd0*/  FFMA R10, R10, R19, R14 ;  /* 0x000000130a0a7223 */ /* 0x000fe2000000000e */
[----:B------:R-:W-:Y:S01]  /*0de0*/  FFMA R11, R11, R36, R15 ;  /* 0x000000240b0b7223 */ /* 0x000fe2000000000f */
[----:B------:R-:W-:-:S02]  /*0df0*/  LOP3.LUT R14, R35, 0x80, RZ, 0xfc, !PT ;  /* 0x00000080230e7812 */ /* 0x000fc400078efcff */
[C---:B------:R-:W-:Y:S02]  /*0e00*/  LOP3.LUT R15, R35.reuse, 0x100, RZ, 0xfc, !PT ;  /* 0x00000100230f7812 */ /* 0x040fe400078efcff */
[C---:B------:R-:W-:Y:S02]  /*0e10*/  LOP3.LUT R20, R35.reuse, 0x180, RZ, 0xfc, !PT ;  /* 0x0000018023147812 */ /* 0x040fe400078efcff */
[----:B------:R-:W-:Y:S01]  /*0e20*/  LEA R36, R35, UR4, 0x3 ;  /* 0x0000000423247c11 */ /* 0x000fe2000f8e18ff */
[----:B------:R-:W-:Y:S01]  /*0e30*/  BAR.SYNC.DEFER_BLOCKING 0x0 ;  /* 0x0000000000007b1d */ /* 0x000fe20000010000 */
[----:B------:R-:W-:Y:S02]  /*0e40*/  LEA R14, R14, UR4, 0x3 ;  /* 0x000000040e0e7c11 */ /* 0x000fe4000f8e18ff */
[----:B0-----:R-:W-:Y:S02]  /*0e50*/  LEA R23, R15, UR4, 0x3 ;  /* 0x000000040f177c11 */ /* 0x001fe4000f8e18ff */
[----:B------:R-:W-:-:S02]  /*0e60*/  LEA R20, R20, UR4, 0x3 ;  /* 0x0000000414147c11 */ /* 0x000fc4000f8e18ff */
[C---:B------:R-:W-:Y:S01]  /*0e70*/  FSETP.GEU.AND P0, PT, R8.reuse, RZ, PT ;  /* 0x000000ff0800720b */ /* 0x040fe20003f0e000 */
[----:B------:R-:W0:Y:S04]  /*0e80*/  LDS R21, [R36] ;  /* 0x0000000024157984 */ /* 0x000e280000000800 */
[----:B------:R-:W2:Y:S04]  /*0e90*/  LDS R19, [R14] ;  /* 0x000000000e137984 */ /* 0x000ea80000000800 */
[----:B------:R-:W3:Y:S04]  /*0ea0*/  LDS R17, [R23] ;  /* 0x0000000017117984 */ /* 0x000ee80000000800 */
[----:B------:R-:W5:Y:S01]  /*0eb0*/  LDS R22, [R20] ;  /* 0x0000000014167984 */ /* 0x000f620000000800 */
[----:B------:R-:W-:Y:S01]  /*0ec0*/  BAR.SYNC.DEFER_BLOCKING 0x0 ;  /* 0x0000000000007b1d */ /* 0x000fe20000010000 */
[----:B-1----:R-:W-:-:S02]  /*0ed0*/  FSEL R13, R8, RZ, P0 ;  /* 0x000000ff080d7208 */ /* 0x002fc40000000000 */
[----:B------:R-:W-:Y:S02]  /*0ee0*/  FSETP.GEU.AND P2, PT, R18, RZ, PT ;  /* 0x000000ff1200720b */ /* 0x000fe40003f4e000 */
[----:B------:R-:W-:-:S03]  /*0ef0*/  FSETP.GEU.AND P1, PT, R10, RZ, PT ;  /* 0x000000ff0a00720b */ /* 0x000fc60003f2e000 */
[----:B------:R-:W1:Y:S01]  /*0f00*/  LDC.64 R8, c[0x0][0x240] ;  /* 0x00009000ff087b82 */ /* 0x000e620000000a00 */
[C---:B------:R-:W-:Y:S02]  /*0f10*/  FSETP.GEU.AND P0, PT, R11.reuse, RZ, PT ;  /* 0x000000ff0b00720b */ /* 0x040fe40003f0e000 */
[----:B------:R-:W-:Y:S02]  /*0f20*/  FSEL R37, R18, RZ, P2 ;  /* 0x000000ff12257208 */ /* 0x000fe40001000000 */
[----:B------:R-:W-:Y:S02]  /*0f30*/  FSEL R39, R10, RZ, P1 ;  /* 0x000000ff0a277208 */ /* 0x000fe40000800000 */
[----:B------:R-:W-:Y:S01]  /*0f40*/  FSEL R41, R11, RZ, P0 ;  /* 0x000000ff0b297208 */ /* 0x000fe20000000000 */
[----:B------:R0:W-:Y:S04]  /*0f50*/  STS [R12], R13 ;  /* 0x0000000d0c007388 */ /* 0x0001e80000000800 */
[----:B------:R-:W-:Y:S04]  /*0f60*/  STS [R12+0x8], R37 ;  /* 0x000008250c007388 */ /* 0x000fe80000000800 */
[----:B------:R-:W-:Y:S04]  /*0f70*/  STS [R12+0x10], R39 ;  /* 0x000010270c007388 */ /* 0x000fe80000000800 */
[----:B------:R1:W-:Y:S01]  /*0f80*/  STS [R12+0x18], R41 ;  /* 0x000018290c007388 */ /* 0x0003e20000000800 */
[----:B------:R-:W-:Y:S01]  /*0f90*/  BAR.SYNC.DEFER_BLOCKING 0x0 ;  /* 0x0000000000007b1d */ /* 0x000fe20000010000 */
[----:B------:R-:W-:-:S02]  /*0fa0*/  PLOP3.LUT P0, PT, PT, PT, UP0, 0x80, 0x0 ;  /* 0x000000000000781c */ /* 0x000fc40003f0f008 */
[----:B------:R-:W-:Y:S02]  /*0fb0*/  PLOP3.LUT P1, PT, PT, PT, UP0, 0x80, 0x0 ;  /* 0x000000000000781c */ /* 0x000fe40003f2f008 */
[----:B------:R-:W-:Y:S01]  /*0fc0*/  IADD3 R11, R32, UR8, RZ ;  /* 0x00000008200b7c10 */ /* 0x000fe2000fffe0ff */
[----:B0-----:R-:W-:Y:S01]  /*0fd0*/  VIADD R13, R31, UR8 ;  /* 0x000000081f0d7c36 */ /* 0x001fe20008000000 */
[----:B------:R-:W0:Y:S04]  /*0fe0*/  LDS R15, [R36] ;  /* 0x00000000240f7984 */ /* 0x000e280000000800 */
[----:B------:R-:W0:Y:S04]  /*0ff0*/  LDS R14, [R14] ;  /* 0x000000000e0e7984 */ /* 0x000e280000000800 */
[----:B------:R-:W0:Y:S04]  /*1000*/  LDS R18, [R23] ;  /* 0x0000000017127984 */ /* 0x000e280000000800 */
[----:B------:R-:W0:Y:S01]  /*1010*/  LDS R20, [R20] ;  /* 0x0000000014147984 */ /* 0x000e220000000800 */
[----:B-1----:R-:W-:-:S04]  /*1020*/  IMAD.WIDE R10, R11, 0x4, R8 ;  /* 0x000000040b0a7825 */ /* 0x002fc800078e0208 */
[----:B------:R-:W-:Y:S01]  /*1030*/  IMAD.WIDE R12, R13, 0x4, R8 ;  /* 0x000000040d0c7825 */ /* 0x000fe200078e0208 */
[----:B------:R1:W-:Y:S01]  /*1040*/  @!P0 STG.E desc[UR6][R10.64], R21 ;  /* 0x000000150a008986 */ /* 0x0003e2000c101906 */
[----:B------:R-:W-:-:S03]  /*1050*/  PLOP3.LUT P0, PT, PT, PT, UP0, 0x80, 0x0 ;  /* 0x000000000000781c */ /* 0x000fc60003f0f008 */
[----:B--2---:R2:W-:Y:S01]  /*1060*/  @!P1 STG.E desc[UR6][R12.64], R19 ;  /* 0x000000130c009986 */ /* 0x0045e2000c101906 */
[----:B------:R-:W-:Y:S01]  /*1070*/  PLOP3.LUT P1, PT, PT, PT, UP0, 0x80, 0x0 ;  /* 0x000000000000781c */ /* 0x000fe20003f2f008 */
[----:B------:R-:W-:Y:S01]  /*1080*/  FADD R32, R19, R5 ;  /* 0x0000000513207221 */ /* 0x000fe20000000000 */
[----:B------:R-:W-:Y:S01]  /*1090*/  PLOP3.LUT P2, PT, PT, PT, UP0, 0x80, 0x0 ;  /* 0x000000000000781c */ /* 0x000fe20003f4f008 */
[----:B------:R-:W-:Y:S01]  /*10a0*/  VIADD R31, R30, UR8 ;  /* 0x000000081e1f7c36 */ /* 0x000fe20008000000 */
[----:B------:R-:W-:Y:S02]  /*10b0*/  PLOP3.LUT P3, PT, PT, PT, UP0, 0x80, 0x0 ;  /* 0x000000000000781c */ /* 0x000fe40003f6f008 */
[----:B------:R-:W-:Y:S01]  /*10c0*/  IADD3 R5, R0, UR8, RZ ;  /* 0x0000000800057c10 */ /* 0x000fe2000fffe0ff */
[----:B-1----:R-:W-:Y:S02]  /*10d0*/  VIADD R11, R2, UR8 ;  /* 0x00000008020b7c36 */ /* 0x002fe40008000000 */
[----:B------:R-:W-:Y:S01]  /*10e0*/  FADD R24, R21, R24 ;  /* 0x0000001815187221 */ /* 0x000fe20000000000 */
[----:B------:R-:W-:Y:S01]  /*10f0*/  IMAD.WIDE R30, R31, 0x4, R8 ;  /* 0x000000041f1e7825 */ /* 0x000fe200078e0208 */
[----:B--2---:R-:W-:-:S03]  /*1100*/  IADD3 R19, R4, UR8, RZ ;  /* 0x0000000804137c10 */ /* 0x004fc6000fffe0ff */
[----:B------:R-:W-:Y:S02]  /*1110*/  VIADD R21, R28, UR8 ;  /* 0x000000081c157c36 */ /* 0x000fe40008000000 */
[--C-:B------:R-:W-:Y:S01]  /*1120*/  IMAD.WIDE R12, R5, 0x4, R8.reuse ;  /* 0x00000004050c7825 */ /* 0x100fe200078e0208 */
[----:B---3--:R-:W-:Y:S03]  /*1130*/  @!P0 STG.E desc[UR6][R30.64], R17 ;  /* 0x000000111e008986 */ /* 0x008fe6000c101906 */
[--C-:B------:R-:W-:Y:S01]  /*1140*/  IMAD.WIDE R4, R3, 0x4, R8.reuse ;  /* 0x0000000403047825 */ /* 0x100fe200078e0208 */
[----:B-----5:R-:W-:Y:S03]  /*1150*/  @!P1 STG.E desc[UR6][R12.64], R22 ;  /* 0x000000160c009986 */ /* 0x020fe6000c101906 */
[--C-:B------:R-:W-:Y:S01]  /*1160*/  IMAD.WIDE R2, R11, 0x4, R8.reuse ;  /* 0x000000040b027825 */ /* 0x100fe200078e0208 */
[----:B0-----:R-:W-:Y:S03]  /*1170*/  @!P2 STG.E desc[UR6][R4.64], R15 ;  /* 0x0000000f0400a986 */ /* 0x001fe6000c101906 */
[--C-:B------:R-:W-:Y:S01]  /*1180*/  IMAD.WIDE R10, R19, 0x4, R8.reuse ;  /* 0x00000004130a7825 */ /* 0x100fe200078e0208 */
[----:B------:R0:W-:Y:S03]  /*1190*/  @!P3 STG.E desc[UR6][R2.64], R14 ;  /* 0x0000000e0200b986 */ /* 0x0001e6000c101906 */
[----:B------:R-:W-:Y:S01]  /*11a0*/  IMAD.WIDE R8, R21, 0x4, R8 ;  /* 0x0000000415087825 */ /* 0x000fe200078e0208 */
[----:B------:R1:W-:Y:S04]  /*11b0*/  @!P4 STG.E desc[UR6][R10.64], R18 ;  /* 0x000000120a00c986 */ /* 0x0003e8000c101906 */
[----:B------:R2:W-:Y:S01]  /*11c0*/  @!P5 STG.E desc[UR6][R8.64], R20 ;  /* 0x000000140800d986 */ /* 0x0005e2000c101906 */
[----:B------:R-:W-:Y:S01]  /*11d0*/  IMAD R35, R35, -0x4, R36 ;  /* 0xfffffffc23237824 */ /* 0x000fe200078e0224 */
[----:B------:R-:W-:Y:S01]  /*11e0*/  BAR.SYNC.DEFER_BLOCKING 0x0 ;  /* 0x0000000000007b1d */ /* 0x000fe20000010000 */
[----:B------:R-:W-:Y:S01]  /*11f0*/  FADD R0, R17, R6 ;  /* 0x0000000611007221 */ /* 0x000fe20000000000 */
[----:B------:R-:W-:Y:S01]  /*1200*/  FADD R28, R22, R7 ;  /* 0x00000007161c7221 */ /* 0x000fe20000000000 */
[----:B------:R-:W-:Y:S01]  /*1210*/  LEA R16, R16, UR4, 0x2 ;  /* 0x0000000410107c11 */ /* 0x000fe2000f8e10ff */
[----:B0-----:R-:W-:Y:S01]  /*1220*/  FADD R14, R14, R25 ;  /* 0x000000190e0e7221 */ /* 0x001fe20000000000 */
[----:B----4-:R-:W-:-:S03]  /*1230*/  FADD R26, R15, R26 ;  /* 0x0000001a0f1a7221 */ /* 0x010fc60000000000 */
[----:B------:R-:W0:Y:S01]  /*1240*/  LDC.64 R2, c[0x0][0x248] ;  /* 0x00009200ff027b82 */ /* 0x000e220000000a00 */
[----:B------:R-:W-:Y:S04]  /*1250*/  STS [R35], R24 ;  /* 0x0000001823007388 */ /* 0x000fe80000000800 */
[----:B------:R-:W-:Y:S04]  /*1260*/  STS [R35+0x200], R32 ;  /* 0x0002002023007388 */ /* 0x000fe80000000800 */
[----:B------:R-:W-:Y:S04]  /*1270*/  STS [R35+0x400], R0 ;  /* 0x0004000023007388 */ /* 0x000fe80000000800 */
[----:B------:R-:W-:Y:S01]  /*1280*/  STS [R35+0x600], R28 ;  /* 0x0006001c23007388 */ /* 0x000fe20000000800 */
[----:B------:R-:W-:Y:S01]  /*1290*/  BAR.SYNC.DEFER_BLOCKING 0x0 ;  /* 0x0000000000007b1d */ /* 0x000fe20000010000 */
[----:B-1----:R-:W-:Y:S01]  /*12a0*/  FADD R18, R18, R27 ;  /* 0x0000001b12127221 */ /* 0x002fe20000000000 */
[----:B--2---:R-:W-:-:S04]  /*12b0*/  FADD R20, R20, R29 ;  /* 0x0000001d14147221 */ /* 0x004fc80000000000 */
[----:B------:R-:W1:Y:S02]  /*12c0*/  LDS.128 R4, [R16] ;  /* 0x0000000010047984 */ /* 0x000e640000000c00 */
[----:B------:R-:W-:Y:S01]  /*12d0*/  BAR.SYNC.DEFER_BLOCKING 0x0 ;  /* 0x0000000000007b1d */ /* 0x000fe20000010000 */
[----:B------:R-:W-:Y:S02]  /*12e0*/  PLOP3.LUT P0, PT, PT, PT, UP0, 0x80, 0x0 ;  /* 0x000000000000781c */ /* 0x000fe40003f0f008 */
[----:B------:R-:W-:Y:S01]  /*12f0*/  PLOP3.LUT P1, PT, PT, PT, UP0, 0x40, 0x0 ;  /* 0x000000000000781c */ /* 0x000fe20003f2e808 */
[----:B0-----:R-:W-:Y:S02]  /*1300*/  IMAD.WIDE R8, R34, 0x4, R2 ;  /* 0x0000000422087825 */ /* 0x001fe400078e0202 */
[----:B------:R0:W-:Y:S04]  /*1310*/  STS [R35], R26 ;  /* 0x0000001a23007388 */ /* 0x0001e80000000800 */
[----:B------:R0:W-:Y:S04]  /*1320*/  STS [R35+0x200], R14 ;  /* 0x0002000e23007388 */ /* 0x0001e80000000800 */
[----:B------:R0:W-:Y:S04]  /*1330*/  STS [R35+0x400], R18 ;  /* 0x0004001223007388 */ /* 0x0001e80000000800 */
[----:B------:R0:W-:Y:S01]  /*1340*/  STS [R35+0x600], R20 ;  /* 0x0006001423007388 */ /* 0x0001e20000000800 */
[----:B------:R-:W-:Y:S06]  /*1350*/  BAR.SYNC.DEFER_BLOCKING 0x0 ;  /* 0x0000000000007b1d */ /* 0x000fec0000010000 */
[----:B-1----:R0:W-:Y:S02]  /*1360*/  @!P0 STG.E.128 desc[UR6][R8.64], R4 ;  /* 0x0000000408008986 */ /* 0x0021e4000c101d06 */
[----:B0-----:R-:W-:Y:S05]  /*1370*/  @!P1 EXIT ;  /* 0x000000000000994d */ /* 0x001fea0003800000 */
[----:B0-----:R-:W0:Y:S01]  /*1380*/  LDS.128 R16, [R16] ;  /* 0x0000000010107984 */ /* 0x001e220000000c00 */
[----:B------:R-:W-:-:S05]  /*1390*/  IMAD.WIDE R2, R33, 0x4, R2 ;  /* 0x0000000421027825 */ /* 0x000fca00078e0202 */
[----:B0-----:R-:W-:Y:S01]  /*13a0*/  STG.E.128 desc[UR6][R2.64], R16 ;  /* 0x0000001002007986 */ /* 0x001fe2000c101d06 */
[----:B------:R-:W-:Y:S05]  /*13b0*/  EXIT ;  /* 0x000000000000794d */ /* 0x000fea0003800000 */
.L_x_0:
[----:B------:R-:W-:-:S00]  /*13c0*/  BRA `(.L_x_0) ;  /* 0xfffffffc00fc7947 */ /* 0x000fc0000383ffff */
[----:B------:R-:W-:-:S00]  /*13d0*/  NOP ;  /* 0x0000000000007918 */ /* 0x000fc00000000000 */
        /* <DEDUP_REMOVED lines=10> */
.L_x_1:


//--------------------- .nv.global.init           --------------------------
	.section	.nv.global.init,"aw",@progbits
.nv.global.init:
	.type		_$_str,@object
	.size		_$_str,(_$_str_$_2 - _$_str)
_$_str:
        /*0000*/ 	.byte	0x5f, 0x5f, 0x43, 0x55, 0x44, 0x41, 0x5f, 0x46, 0x54, 0x5a, 0x00
	.type		_$_str_$_2,@object
	.size		_$_str_$_2,(.L_1 - _$_str_$_2)
_$_str_$_2:
        /*000b*/ 	.byte	0x5f, 0x5f, 0x43, 0x55, 0x44, 0x41, 0x5f, 0x50, 0x52, 0x45, 0x43, 0x5f, 0x53, 0x51, 0x52, 0x54
        /*001b*/ 	.byte	0x00
.L_1:


//--------------------- .nv.shared.triton_poi_fused__native_batch_norm_legit_no_training_add_relu_26 --------------------------
	.section	.nv.shared.triton_poi_fused__native_batch_norm_legit_no_training_add_relu_26,"aw",@nobits
	.sectionflags	@""
	.align	16
	.zero		1024


//--------------------- .nv.constant0.triton_poi_fused__native_batch_norm_legit_no_training_add_relu_26 --------------------------
	.section	.nv.constant0.triton_poi_fused__native_batch_norm_legit_no_training_add_relu_26,"a",@progbits
	.sectionflags	@""
	.align	4
.nv.constant0.triton_poi_fused__native_batch_norm_legit_no_training_add_relu_26:
	.zero		600
